	.headerflags	@"EF_CUDA_TEXMODE_UNIFIED EF_CUDA_64BIT_ADDRESS EF_CUDA_ACCELERATORS EF_CUDA_SM90 EF_CUDA_VIRTUAL_SM(EF_CUDA_SM90)"
	.elftype	@"ET_EXEC"


//--------------------- .nv.info                  --------------------------
	.section	.nv.info,"",@"SHT_CUDA_INFO"
	.align	4


	//----- nvinfo : EIATTR_REGCOUNT
	.align		4
        /*0000*/ 	.byte	0x04, 0x2f
        /*0002*/ 	.short	(.L_2 - .L_1)
	.align		4
.L_1:
        /*0004*/ 	.word	index@(triton_poi_fused_native_group_norm_relu_13)
        /*0008*/ 	.word	0x00000028


	//----- nvinfo : EIATTR_MIN_STACK_SIZE
	.align		4
.L_2:
        /*000c*/ 	.byte	0x04, 0x12
        /*000e*/ 	.short	(.L_4 - .L_3)
	.align		4
.L_3:
        /*0010*/ 	.word	index@(triton_poi_fused_native_group_norm_relu_13)
        /*0014*/ 	.word	0x00000000


	//----- nvinfo : EIATTR_FRAME_SIZE
	.align		4
.L_4:
        /*0018*/ 	.byte	0x04, 0x11
        /*001a*/ 	.short	(.L_6 - .L_5)
	.align		4
.L_5:
        /*001c*/ 	.word	index@(triton_poi_fused_native_group_norm_relu_13)
        /*0020*/ 	.word	0x00000000


	//----- nvinfo : EIATTR_MIN_STACK_SIZE
	.align		4
.L_6:
        /*0024*/ 	.byte	0x04, 0x12
        /*0026*/ 	.short	(.L_8 - .L_7)
	.align		4
.L_7:
        /*0028*/ 	.word	index@(triton_poi_fused_native_group_norm_relu_13)
        /*002c*/ 	.word	0x00000000
.L_8:


//--------------------- .nv.info.triton_poi_fused_native_group_norm_relu_13 --------------------------
	.section	.nv.info.triton_poi_fused_native_group_norm_relu_13,"",@"SHT_CUDA_INFO"
	.sectionflags	@""
	.align	4


	//----- nvinfo : EIATTR_CUDA_API_VERSION
	.align		4
        /*0000*/ 	.byte	0x04, 0x37
        /*0002*/ 	.short	(.L_10 - .L_9)
.L_9:
        /*0004*/ 	.word	0x0000007c


	//----- nvinfo : EIATTR_KPARAM_INFO
	.align		4
.L_10:
        /*0008*/ 	.byte	0x04, 0x17
        /*000a*/ 	.short	(.L_12 - .L_11)
.L_11:
        /*000c*/ 	.word	0x00000000
        /*0010*/ 	.short	0x000a
        /*0012*/ 	.short	0x0050
        /*0014*/ 	.byte	0x00, 0xf0, 0x11, 0x00


	//----- nvinfo : EIATTR_KPARAM_INFO
	.align		4
.L_12:
        /*0018*/ 	.byte	0x04, 0x17
        /*001a*/ 	.short	(.L_14 - .L_13)
.L_13:
        /*001c*/ 	.word	0x00000000
        /*0020*/ 	.short	0x0009
        /*0022*/ 	.short	0x0048
        /*0024*/ 	.byte	0x00, 0xf4, 0x21, 0x00


	//----- nvinfo : EIATTR_KPARAM_INFO
	.align		4
.L_14:
        /*0028*/ 	.byte	0x04, 0x17
        /*002a*/ 	.short	(.L_16 - .L_15)
.L_15:
        /*002c*/ 	.word	0x00000000
        /*0030*/ 	.short	0x0008
        /*0032*/ 	.short	0x0040
        /*0034*/ 	.byte	0x00, 0xf4, 0x21, 0x00


	//----- nvinfo : EIATTR_KPARAM_INFO
	.align		4
.L_16:
        /*0038*/ 	.byte	0x04, 0x17
        /*003a*/ 	.short	(.L_18 - .L_17)
.L_17:
        /*003c*/ 	.word	0x00000000
        /*0040*/ 	.short	0x0007
        /*0042*/ 	.short	0x0038
        /*0044*/ 	.byte	0x00, 0xf4, 0x21, 0x00


	//----- nvinfo : EIATTR_KPARAM_INFO
	.align		4
.L_18:
        /*0048*/ 	.byte	0x04, 0x17
        /*004a*/ 	.short	(.L_20 - .L_19)
.L_19:
        /*004c*/ 	.word	0x00000000
        /*0050*/ 	.short	0x0006
        /*0052*/ 	.short	0x0030
        /*0054*/ 	.byte	0x00, 0xf4, 0x21, 0x00


	//----- nvinfo : EIATTR_KPARAM_INFO
	.align		4
.L_20:
        /*0058*/ 	.byte	0x04, 0x17
        /*005a*/ 	.short	(.L_22 - .L_21)
.L_21:
        /*005c*/ 	.word	0x00000000
        /*0060*/ 	.short	0x0005
        /*0062*/ 	.short	0x0028
        /*0064*/ 	.byte	0x00, 0xf4, 0x21, 0x00


	//----- nvinfo : EIATTR_KPARAM_INFO
	.align		4
.L_22:
        /*0068*/ 	.byte	0x04, 0x17
        /*006a*/ 	.short	(.L_24 - .L_23)
.L_23:
        /*006c*/ 	.word	0x00000000
        /*0070*/ 	.short	0x0004
        /*0072*/ 	.short	0x0020
        /*0074*/ 	.byte	0x00, 0xf4, 0x21, 0x00


	//----- nvinfo : EIATTR_KPARAM_INFO
	.align		4
.L_24:
        /*0078*/ 	.byte	0x04, 0x17
        /*007a*/ 	.short	(.L_26 - .L_25)
.L_25:
        /*007c*/ 	.word	0x00000000
        /*0080*/ 	.short	0x0003
        /*0082*/ 	.short	0x0018
        /*0084*/ 	.byte	0x00, 0xf4, 0x21, 0x00


	//----- nvinfo : EIATTR_KPARAM_INFO
	.align		4
.L_26:
        /*0088*/ 	.byte	0x04, 0x17
        /*008a*/ 	.short	(.L_28 - .L_27)
.L_27:
        /*008c*/ 	.word	0x00000000
        /*0090*/ 	.short	0x0002
        /*0092*/ 	.short	0x0010
        /*0094*/ 	.byte	0x00, 0xf4, 0x21, 0x00


	//----- nvinfo : EIATTR_KPARAM_INFO
	.align		4
.L_28:
        /*0098*/ 	.byte	0x04, 0x17
        /*009a*/ 	.short	(.L_30 - .L_29)
.L_29:
        /*009c*/ 	.word	0x00000000
        /*00a0*/ 	.short	0x0001
        /*00a2*/ 	.short	0x0008
        /*00a4*/ 	.byte	0x00, 0xf4, 0x21, 0x00


	//----- nvinfo : EIATTR_KPARAM_INFO
	.align		4
.L_30:
        /*00a8*/ 	.byte	0x04, 0x17
        /*00aa*/ 	.short	(.L_32 - .L_31)
.L_31:
        /*00ac*/ 	.word	0x00000000
        /*00b0*/ 	.short	0x0000
        /*00b2*/ 	.short	0x0000
        /*00b4*/ 	.byte	0x00, 0xf4, 0x21, 0x00


	//----- nvinfo : EIATTR_SPARSE_MMA_MASK
	.align		4
.L_32:
        /*00b8*/ 	.byte	0x03, 0x50
        /*00ba*/ 	.short	0x0000


	//----- nvinfo : EIATTR_MAXREG_COUNT
	.align		4
        /*00bc*/ 	.byte	0x03, 0x1b
        /*00be*/ 	.short	0x00ff


	//----- nvinfo : EIATTR_EXIT_INSTR_OFFSETS
	.align		4
        /*00c0*/ 	.byte	0x04, 0x1c
        /*00c2*/ 	.short	(.L_34 - .L_33)


	//   ....[0]....
.L_33:
        /*00c4*/ 	.word	0x00000930


	//----- nvinfo : EIATTR_REQNTID
	.align		4
.L_34:
        /*00c8*/ 	.byte	0x04, 0x10
        /*00ca*/ 	.short	(.L_36 - .L_35)
.L_35:
        /*00cc*/ 	.word	0x00000080
        /*00d0*/ 	.word	0x00000001
        /*00d4*/ 	.word	0x00000001


	//----- nvinfo : EIATTR_CBANK_PARAM_SIZE
	.align		4
.L_36:
        /*00d8*/ 	.byte	0x03, 0x19
        /*00da*/ 	.short	0x0054


	//----- nvinfo : EIATTR_PARAM_CBANK
	.align		4
        /*00dc*/ 	.byte	0x04, 0x0a
        /*00de*/ 	.short	(.L_38 - .L_37)
	.align		4
.L_37:
        /*00e0*/ 	.word	index@(.nv.constant0.triton_poi_fused_native_group_norm_relu_13)
        /*00e4*/ 	.short	0x0210
        /*00e6*/ 	.short	0x0054


	//----- nvinfo : EIATTR_SW_WAR
	.align		4
.L_38:
        /*00e8*/ 	.byte	0x04, 0x36
        /*00ea*/ 	.short	(.L_40 - .L_39)
.L_39:
        /*00ec*/ 	.word	0x00000008
.L_40:


//--------------------- .nv.callgraph             --------------------------
	.section	.nv.callgraph,"",@"SHT_CUDA_CALLGRAPH"
	.align	4
	.sectionentsize	8
	.align		4
        /*0000*/ 	.word	0x00000000
	.align		4
        /*0004*/ 	.word	0xffffffff
	.align		4
        /*0008*/ 	.word	0x00000000
	.align		4
        /*000c*/ 	.word	0xfffffffe
	.align		4
        /*0010*/ 	.word	0x00000000
	.align		4
        /*0014*/ 	.word	0xfffffffd
	.align		4
        /*0018*/ 	.word	0x00000000
	.align		4
        /*001c*/ 	.word	0xfffffffc


//--------------------- .nv.constant4             --------------------------
	.section	.nv.constant4,"a",@progbits
	.align	8
	.align		8
.nv.constant4:
        /*0000*/ 	.dword	_$_str


//--------------------- .text.triton_poi_fused_native_group_norm_relu_13 --------------------------
	.section	.text.triton_poi_fused_native_group_norm_relu_13,"ax",@progbits
	.align	128
        .global         triton_poi_fused_native_group_norm_relu_13
        .type           triton_poi_fused_native_group_norm_relu_13,@function
        .size           triton_poi_fused_native_group_norm_relu_13,(.L_x_1 - triton_poi_fused_native_group_norm_relu_13)
        .other          triton_poi_fused_native_group_norm_relu_13,@"STO_CUDA_ENTRY STV_DEFAULT"
triton_poi_fused_native_group_norm_relu_13:
.text.triton_poi_fused_native_group_norm_relu_13:
[----:B------:R-:W-:Y:S01]  /*0000*/  LDC R1, c[0x0][0x28] ;  /* 0x00000a00ff017b82 */ /* 0x000fe20000000800 */
[----:B------:R-:W1:Y:S07]  /*0010*/  S2R R0, SR_TID.X ;  /* 0x0000000000007919 */ /* 0x000e6e0000002100 */
[----:B------:R-:W2:Y:S01]  /*0020*/  LDC.64 R4, c[0x0][0x228] ;  /* 0x00008a00ff047b82 */ /* 0x000ea20000000a00 */
[----:B------:R-:W-:Y:S01]  /*0030*/  ULDC.64 UR4, c[0x0][0x208] ;  /* 0x0000820000047ab9 */ /* 0x000fe20000000a00 */
[----:B------:R-:W3:Y:S06]  /*0040*/  S2R R3, SR_CTAID.X ;  /* 0x0000000000037919 */ /* 0x000eec0000002500 */
[----:B------:R-:W4:Y:S08]  /*0050*/  LDC.64 R32, c[0x0][0x210] ;  /* 0x00008400ff207b82 */ /* 0x000f300000000a00 */
[----:B------:R-:W5:Y:S08]  /*0060*/  LDC.64 R30, c[0x0][0x218] ;  /* 0x00008600ff1e7b82 */ /* 0x000f700000000a00 */
[----:B------:R-:W5:Y:S01]  /*0070*/  LDC.64 R16, c[0x0][0x220] ;  /* 0x00008800ff107b82 */ /* 0x000f620000000a00 */
[----:B-1----:R-:W-:-:S07]  /*0080*/  SHF.L.U32 R0, R0, 0x2, RZ ;  /* 0x0000000200007819 */ /* 0x002fce00000006ff */
[----:B------:R-:W1:Y:S01]  /*0090*/  LDC.64 R34, c[0x0][0x238] ;  /* 0x00008e00ff227b82 */ /* 0x000e620000000a00 */
[----:B------:R-:W-:Y:S02]  /*00a0*/  LOP3.LUT R0, R0, 0x1fc, RZ, 0xc0, !PT ;  /* 0x000001fc00007812 */ /* 0x000fe400078ec0ff */
[----:B---3--:R-:W-:Y:S02]  /*00b0*/  SHF.R.S32.HI R12, RZ, 0x15, R3 ;  /* 0x00000015ff0c7819 */ /* 0x008fe40000011403 */
[----:B------:R-:W-:-:S03]  /*00c0*/  LEA R3, R3, R0, 0xa ;  /* 0x0000000003037211 */ /* 0x000fc600078e50ff */
[----:B------:R-:W3:Y:S01]  /*00d0*/  LDC.64 R26, c[0x0][0x248] ;  /* 0x00009200ff1a7b82 */ /* 0x000ee20000000a00 */
[----:B------:R-:W-:Y:S02]  /*00e0*/  SGXT R12, R12, 0x1 ;  /* 0x000000010c0c781a */ /* 0x000fe40000000200 */
[----:B------:R-:W-:Y:S02]  /*00f0*/  IADD3 R15, R3, 0x200, RZ ;  /* 0x00000200030f7810 */ /* 0x000fe40007ffe0ff */
[C---:B------:R-:W-:Y:S02]  /*0100*/  LEA.HI R0, R12.reuse, R3, RZ, 0xa ;  /* 0x000000030c007211 */ /* 0x040fe400078f50ff */
[----:B------:R-:W-:Y:S02]  /*0110*/  LEA.HI R13, R12, R15, RZ, 0xa ;  /* 0x0000000f0c0d7211 */ /* 0x000fe400078f50ff */
[----:B------:R-:W-:Y:S02]  /*0120*/  SHF.R.S32.HI R21, RZ, 0xa, R0 ;  /* 0x0000000aff157819 */ /* 0x000fe40000011400 */
[----:B------:R-:W-:-:S03]  /*0130*/  SHF.R.S32.HI R13, RZ, 0xa, R13 ;  /* 0x0000000aff0d7819 */ /* 0x000fc6000001140d */
[----:B--2---:R-:W-:-:S05]  /*0140*/  IMAD.WIDE R22, R21, 0x4, R4 ;  /* 0x0000000415167825 */ /* 0x004fca00078e0204 */
[----:B------:R2:W3:Y:S01]  /*0150*/  LDG.E.EL R0, desc[UR4][R22.64] ;  /* 0x0000000416007981 */ /* 0x0004e2000c2e1900 */
[----:B------:R-:W-:-:S04]  /*0160*/  IMAD.WIDE R24, R13, 0x4, R4 ;  /* 0x000000040d187825 */ /* 0x000fc800078e0204 */
[C---:B----4-:R-:W-:Y:S01]  /*0170*/  IMAD.WIDE R32, R3.reuse, 0x4, R32 ;  /* 0x0000000403207825 */ /* 0x050fe200078e0220 */
[----:B------:R4:W3:Y:S03]  /*0180*/  LDG.E.EL R18, desc[UR4][R24.64] ;  /* 0x0000000418127981 */ /* 0x0008e6000c2e1900 */
[----:B-----5:R-:W-:Y:S01]  /*0190*/  IMAD.WIDE R30, R3, 0x4, R30 ;  /* 0x00000004031e7825 */ /* 0x020fe200078e021e */
[----:B------:R-:W5:Y:S03]  /*01a0*/  LDG.E.128 R8, desc[UR4][R32.64] ;  /* 0x0000000420087981 */ /* 0x000f66000c1e1d00 */
[--C-:B0-----:R-:W-:Y:S01]  /*01b0*/  IMAD.WIDE R20, R21, 0x4, R16.reuse ;  /* 0x0000000415147825 */ /* 0x101fe200078e0210 */
[----:B------:R-:W5:Y:S04]  /*01c0*/  LDG.E.128 R4, desc[UR4][R30.64] ;  /* 0x000000041e047981 */ /* 0x000f68000c1e1d00 */
[----:B------:R0:W5:Y:S01]  /*01d0*/  LDG.E.EL R2, desc[UR4][R20.64] ;  /* 0x0000000414027981 */ /* 0x000162000c2e1900 */
[----:B------:R-:W-:Y:S01]  /*01e0*/  IMAD.WIDE R16, R13, 0x4, R16 ;  /* 0x000000040d107825 */ /* 0x000fe200078e0210 */
[C---:B------:R-:W-:Y:S01]  /*01f0*/  LEA.HI R14, R12.reuse, R3, RZ, 0x8 ;  /* 0x000000030c0e7211 */ /* 0x040fe200078f40ff */
[----:B------:R-:W-:Y:S01]  /*0200*/  HFMA2.MMA R13, -RZ, RZ, 0.8125, 0 ;  /* 0x3a800000ff0d7435 */ /* 0x000fe200000001ff */
[----:B------:R-:W-:-:S02]  /*0210*/  LEA.HI R19, R12, R15, RZ, 0x8 ;  /* 0x0000000f0c137211 */ /* 0x000fc400078f40ff */
[----:B------:R-:W-:Y:S01]  /*0220*/  SHF.R.S32.HI R12, RZ, 0x8, R14 ;  /* 0x00000008ff0c7819 */ /* 0x000fe2000001140e */
[----:B------:R-:W5:Y:S01]  /*0230*/  LDG.E.EL R17, desc[UR4][R16.64] ;  /* 0x0000000410117981 */ /* 0x000f62000c2e1900 */
[----:B------:R-:W1:Y:S01]  /*0240*/  LDC.64 R14, c[0x0][0x230] ;  /* 0x00008c00ff0e7b82 */ /* 0x000e620000000a00 */
[----:B------:R-:W-:Y:S02]  /*0250*/  SHF.R.S32.HI R19, RZ, 0x8, R19 ;  /* 0x00000008ff137819 */ /* 0x000fe40000011413 */
[----:B--2---:R-:W-:Y:S02]  /*0260*/  LEA.HI R22, R12, R12, RZ, 0x7 ;  /* 0x0000000c0c167211 */ /* 0x004fe400078f38ff */
[----:B----4-:R-:W-:Y:S02]  /*0270*/  LEA.HI R24, R19, R19, RZ, 0x7 ;  /* 0x0000001313187211 */ /* 0x010fe400078f38ff */
[----:B------:R-:W-:Y:S01]  /*0280*/  LOP3.LUT R23, R22, 0xffffff80, RZ, 0xc0, !PT ;  /* 0xffffff8016177812 */ /* 0x000fe200078ec0ff */
[----:B0-----:R-:W0:Y:S01]  /*0290*/  LDC.64 R20, c[0x0][0x240] ;  /* 0x00009000ff147b82 */ /* 0x001e220000000a00 */
[----:B------:R-:W-:-:S02]  /*02a0*/  LOP3.LUT R24, R24, 0xffffff80, RZ, 0xc0, !PT ;  /* 0xffffff8018187812 */ /* 0x000fc400078ec0ff */
[----:B------:R-:W-:Y:S02]  /*02b0*/  IADD3 R12, R12, -R23, RZ ;  /* 0x800000170c0c7210 */ /* 0x000fe40007ffe0ff */
[----:B------:R-:W-:-:S03]  /*02c0*/  IADD3 R19, R19, -R24, RZ ;  /* 0x8000001813137210 */ /* 0x000fc60007ffe0ff */
[----:B-1----:R-:W-:-:S04]  /*02d0*/  IMAD.WIDE R28, R12, 0x4, R14 ;  /* 0x000000040c1c7825 */ /* 0x002fc800078e020e */
[----:B------:R-:W-:Y:S02]  /*02e0*/  IMAD.WIDE R36, R19, 0x4, R14 ;  /* 0x0000000413247825 */ /* 0x000fe400078e020e */
[----:B------:R-:W2:Y:S02]  /*02f0*/  LDG.E.EL R29, desc[UR4][R28.64] ;  /* 0x000000041c1d7981 */ /* 0x000ea4000c2e1900 */
[----:B---3--:R-:W-:-:S06]  /*0300*/  FFMA R0, R0, R13, 9.9999997473787516356e-06 ;  /* 0x3727c5ac00007423 */ /* 0x008fcc000000000d */
[----:B------:R-:W1:Y:S01]  /*0310*/  MUFU.RSQ R0, R0 ;  /* 0x0000000000007308 */ /* 0x000e620000001400 */
[----:B------:R-:W-:Y:S01]  /*0320*/  FFMA R18, R18, R13, 9.9999997473787516356e-06 ;  /* 0x3727c5ac12127423 */ /* 0x000fe2000000000d */
[----:B-----5:R-:W-:Y:S01]  /*0330*/  FADD R13, R8, R4 ;  /* 0x00000004080d7221 */ /* 0x020fe20000000000 */
[----:B------:R-:W-:Y:S01]  /*0340*/  FADD R9, R9, R5 ;  /* 0x0000000509097221 */ /* 0x000fe20000000000 */
[----:B------:R-:W-:Y:S01]  /*0350*/  FADD R7, R11, R7 ;  /* 0x000000070b077221 */ /* 0x000fe20000000000 */
[----:B------:R-:W-:Y:S01]  /*0360*/  FADD R11, R10, R6 ;  /* 0x000000060a0b7221 */ /* 0x000fe20000000000 */
[C---:B------:R-:W-:Y:S01]  /*0370*/  FADD R5, -R2.reuse, R13 ;  /* 0x0000000d02057221 */ /* 0x040fe20000000100 */
[C---:B------:R-:W-:Y:S01]  /*0380*/  FADD R9, -R2.reuse, R9 ;  /* 0x0000000902097221 */ /* 0x040fe20000000100 */
[C---:B------:R-:W-:Y:S01]  /*0390*/  FADD R7, -R2.reuse, R7 ;  /* 0x0000000702077221 */ /* 0x040fe20000000100 */
[----:B------:R-:W-:Y:S01]  /*03a0*/  FADD R11, -R2, R11 ;  /* 0x0000000b020b7221 */ /* 0x000fe20000000100 */
[----:B-1----:R-:W-:Y:S01]  /*03b0*/  FMUL R14, R0, R5 ;  /* 0x00000005000e7220 */ /* 0x002fe20000400000 */
[----:B------:R-:W-:-:S04]  /*03c0*/  IMAD.WIDE R4, R12, 0x4, R34 ;  /* 0x000000040c047825 */ /* 0x000fc800078e0222 */
[C---:B------:R-:W-:Y:S01]  /*03d0*/  FMUL R2, R0.reuse, R7 ;  /* 0x0000000700027220 */ /* 0x040fe20000400000 */
[C---:B------:R-:W-:Y:S01]  /*03e0*/  FMUL R23, R0.reuse, R11 ;  /* 0x0000000b00177220 */ /* 0x040fe20000400000 */
[----:B------:R-:W-:Y:S01]  /*03f0*/  FMUL R25, R0, R9 ;  /* 0x0000000900197220 */ /* 0x000fe20000400000 */
[----:B------:R-:W2:Y:S04]  /*0400*/  LDG.E.EL R22, desc[UR4][R4.64] ;  /* 0x0000000404167981 */ /* 0x000ea8000c2e1900 */
[----:B------:R-:W3:Y:S04]  /*0410*/  LDG.E.128 R8, desc[UR4][R30.64+0x800] ;  /* 0x000800041e087981 */ /* 0x000ee8000c1e1d00 */
[----:B------:R1:W4:Y:S04]  /*0420*/  LDG.E.EL R0, desc[UR4][R36.64] ;  /* 0x0000000424007981 */ /* 0x000328000c2e1900 */
[----:B------:R-:W3:Y:S01]  /*0430*/  LDG.E.128 R4, desc[UR4][R32.64+0x800] ;  /* 0x0008000420047981 */ /* 0x000ee2000c1e1d00 */
[----:B-1----:R-:W-:-:S04]  /*0440*/  IMAD.WIDE R36, R19, 0x4, R34 ;  /* 0x0000000413247825 */ /* 0x002fc800078e0222 */
[--C-:B0-----:R-:W-:Y:S01]  /*0450*/  IMAD.WIDE R34, R12, 0x4, R20.reuse ;  /* 0x000000040c227825 */ /* 0x101fe200078e0214 */
[----:B------:R-:W4:Y:S04]  /*0460*/  LDG.E.EL R15, desc[UR4][R36.64] ;  /* 0x00000004240f7981 */ /* 0x000f28000c2e1900 */
[----:B------:R0:W5:Y:S02]  /*0470*/  LDG.E.EL R13, desc[UR4][R34.64] ;  /* 0x00000004220d7981 */ /* 0x000164000c2e1900 */
[----:B0-----:R-:W-:-:S04]  /*0480*/  IMAD.WIDE R34, R19, 0x4, R20 ;  /* 0x0000000413227825 */ /* 0x001fc800078e0214 */
[--C-:B------:R-:W-:Y:S01]  /*0490*/  IMAD.WIDE R20, R12, 0x4, R26.reuse ;  /* 0x000000040c147825 */ /* 0x100fe200078e021a */
[----:B------:R-:W4:Y:S03]  /*04a0*/  LDG.E.EL R16, desc[UR4][R34.64] ;  /* 0x0000000422107981 */ /* 0x000f26000c2e1900 */
[----:B------:R-:W-:Y:S01]  /*04b0*/  IMAD.WIDE R36, R19, 0x4, R26 ;  /* 0x0000000413247825 */ /* 0x000fe200078e021a */
[----:B------:R2:W5:Y:S04]  /*04c0*/  LDG.E.EL R12, desc[UR4][R20.64] ;  /* 0x00000004140c7981 */ /* 0x000568000c2e1900 */
[----:B------:R-:W4:Y:S01]  /*04d0*/  LDG.E.EL R19, desc[UR4][R36.64] ;  /* 0x0000000424137981 */ /* 0x000f22000c2e1900 */
[----:B------:R-:W0:Y:S01]  /*04e0*/  MUFU.RSQ R27, R18 ;  /* 0x00000012001b7308 */ /* 0x000e220000001400 */
[----:B---3--:R-:W-:Y:S01]  /*04f0*/  FADD R24, R7, R11 ;  /* 0x0000000b07187221 */ /* 0x008fe20000000000 */
[----:B------:R-:W-:Y:S01]  /*0500*/  FADD R10, R6, R10 ;  /* 0x0000000a060a7221 */ /* 0x000fe20000000000 */
[----:B------:R-:W-:Y:S01]  /*0510*/  FADD R26, R5, R9 ;  /* 0x00000009051a7221 */ /* 0x000fe20000000000 */
[----:B------:R-:W-:Y:S01]  /*0520*/  FADD R8, R4, R8 ;  /* 0x0000000804087221 */ /* 0x000fe20000000000 */
[----:B------:R-:W1:Y:S08]  /*0530*/  LDC.64 R6, c[0x0][0x258] ;  /* 0x00009600ff067b82 */ /* 0x000e700000000a00 */
[----:B------:R-:W3:Y:S01]  /*0540*/  LDC.64 R4, c[0x0][0x250] ;  /* 0x00009400ff047b82 */ /* 0x000ee20000000a00 */
[C---:B------:R-:W-:Y:S01]  /*0550*/  FADD R24, -R17.reuse, R24 ;  /* 0x0000001811187221 */ /* 0x040fe20000000100 */
[C---:B------:R-:W-:Y:S01]  /*0560*/  FADD R10, -R17.reuse, R10 ;  /* 0x0000000a110a7221 */ /* 0x040fe20000000100 */
[C---:B------:R-:W-:Y:S01]  /*0570*/  FADD R26, -R17.reuse, R26 ;  /* 0x0000001a111a7221 */ /* 0x040fe20000000100 */
[----:B------:R-:W-:Y:S01]  /*0580*/  FADD R8, -R17, R8 ;  /* 0x0000000811087221 */ /* 0x000fe20000000100 */
[C---:B0-----:R-:W-:Y:S01]  /*0590*/  FMUL R24, R27.reuse, R24 ;  /* 0x000000181b187220 */ /* 0x041fe20000400000 */
[C---:B------:R-:W-:Y:S01]  /*05a0*/  FMUL R18, R27.reuse, R10 ;  /* 0x0000000a1b127220 */ /* 0x040fe20000400000 */
[C---:B------:R-:W-:Y:S01]  /*05b0*/  FMUL R26, R27.reuse, R26 ;  /* 0x0000001a1b1a7220 */ /* 0x040fe20000400000 */
[----:B------:R-:W-:Y:S01]  /*05c0*/  FMUL R27, R27, R8 ;  /* 0x000000081b1b7220 */ /* 0x000fe20000400000 */
[C-C-:B--2---:R-:W-:Y:S01]  /*05d0*/  FFMA R21, R29.reuse, R23, R22.reuse ;  /* 0x000000171d157223 */ /* 0x144fe20000000016 */
[C-C-:B------:R-:W-:Y:S01]  /*05e0*/  FFMA R20, R29.reuse, R25, R22.reuse ;  /* 0x000000191d147223 */ /* 0x140fe20000000016 */
[C-C-:B------:R-:W-:Y:S01]  /*05f0*/  FFMA R17, R29.reuse, R14, R22.reuse ;  /* 0x0000000e1d117223 */ /* 0x140fe20000000016 */
[----:B------:R-:W-:-:S02]  /*0600*/  FFMA R22, R29, R2, R22 ;  /* 0x000000021d167223 */ /* 0x000fc40000000016 */
[----:B------:R-:W-:Y:S02]  /*0610*/  FSETP.GEU.AND P6, PT, R21, RZ, PT ;  /* 0x000000ff1500720b */ /* 0x000fe40003fce000 */
[----:B------:R-:W-:Y:S01]  /*0620*/  FSETP.GEU.AND P4, PT, R20, RZ, PT ;  /* 0x000000ff1400720b */ /* 0x000fe20003f8e000 */
[C-C-:B-----5:R-:W-:Y:S01]  /*0630*/  FFMA R8, R13.reuse, R14, R12.reuse ;  /* 0x0000000e0d087223 */ /* 0x160fe2000000000c */
[C-C-:B------:R-:W-:Y:S01]  /*0640*/  FFMA R9, R13.reuse, R25, R12.reuse ;  /* 0x000000190d097223 */ /* 0x140fe2000000000c */
[C-C-:B------:R-:W-:Y:S01]  /*0650*/  FFMA R10, R13.reuse, R23, R12.reuse ;  /* 0x000000170d0a7223 */ /* 0x140fe2000000000c */
[----:B------:R-:W-:Y:S01]  /*0660*/  FFMA R11, R13, R2, R12 ;  /* 0x000000020d0b7223 */ /* 0x000fe2000000000c */
[CCC-:B----4-:R-:W-:Y:S01]  /*0670*/  FFMA R12, R0.reuse, R27.reuse, R15.reuse ;  /* 0x0000001b000c7223 */ /* 0x1d0fe2000000000f */
[C-C-:B------:R-:W-:Y:S01]  /*0680*/  FFMA R13, R0.reuse, R26, R15.reuse ;  /* 0x0000001a000d7223 */ /* 0x140fe2000000000f */
[C-C-:B------:R-:W-:Y:S01]  /*0690*/  FFMA R14, R0.reuse, R18, R15.reuse ;  /* 0x00000012000e7223 */ /* 0x140fe2000000000f */
[----:B------:R-:W-:Y:S01]  /*06a0*/  FFMA R15, R0, R24, R15 ;  /* 0x00000018000f7223 */ /* 0x000fe2000000000f */
[C-C-:B------:R-:W-:Y:S01]  /*06b0*/  FFMA R0, R16.reuse, R27, R19.reuse ;  /* 0x0000001b10007223 */ /* 0x140fe20000000013 */
[C-C-:B------:R-:W-:Y:S01]  /*06c0*/  FFMA R2, R16.reuse, R26, R19.reuse ;  /* 0x0000001a10027223 */ /* 0x140fe20000000013 */
[C-C-:B------:R-:W-:Y:S01]  /*06d0*/  FFMA R18, R16.reuse, R18, R19.reuse ;  /* 0x0000001210127223 */ /* 0x140fe20000000013 */
[----:B------:R-:W-:Y:S01]  /*06e0*/  FFMA R19, R16, R24, R19 ;  /* 0x0000001810137223 */ /* 0x000fe20000000013 */
[----:B-1----:R-:W-:Y:S01]  /*06f0*/  IMAD.WIDE R26, R3, 0x4, R6 ;  /* 0x00000004031a7825 */ /* 0x002fe200078e0206 */
[----:B------:R-:W-:-:S02]  /*0700*/  SEL R6, R21, RZ, P6 ;  /* 0x000000ff15067207 */ /* 0x000fc40003000000 */
[----:B------:R-:W-:Y:S01]  /*0710*/  FSETP.GEU.AND P5, PT, R17, RZ, PT ;  /* 0x000000ff1100720b */ /* 0x000fe20003fae000 */
[----:B---3--:R-:W-:Y:S01]  /*0720*/  IMAD.WIDE R24, R3, 0x4, R4 ;  /* 0x0000000403187825 */ /* 0x008fe200078e0204 */
[----:B------:R-:W-:Y:S02]  /*0730*/  FSETP.GEU.AND P6, PT, R15, RZ, PT ;  /* 0x000000ff0f00720b */ /* 0x000fe40003fce000 */
[----:B------:R-:W-:Y:S02]  /*0740*/  SEL R5, R20, RZ, P4 ;  /* 0x000000ff14057207 */ /* 0x000fe40002000000 */
[----:B------:R-:W-:Y:S02]  /*0750*/  FSETP.GEU.AND P0, PT, R22, RZ, PT ;  /* 0x000000ff1600720b */ /* 0x000fe40003f0e000 */
[----:B------:R-:W-:Y:S02]  /*0760*/  FSETP.GEU.AND P3, PT, R11, RZ, PT ;  /* 0x000000ff0b00720b */ /* 0x000fe40003f6e000 */
[----:B------:R-:W-:-:S02]  /*0770*/  FSETP.GEU.AND P2, PT, R10, RZ, PT ;  /* 0x000000ff0a00720b */ /* 0x000fc40003f4e000 */
[----:B------:R-:W-:Y:S02]  /*0780*/  FSETP.GEU.AND P1, PT, R9, RZ, PT ;  /* 0x000000ff0900720b */ /* 0x000fe40003f2e000 */
[----:B------:R-:W-:Y:S02]  /*0790*/  FSETP.GEU.AND P4, PT, R14, RZ, PT ;  /* 0x000000ff0e00720b */ /* 0x000fe40003f8e000 */
[----:B------:R-:W-:Y:S02]  /*07a0*/  SEL R4, R17, RZ, P5 ;  /* 0x000000ff11047207 */ /* 0x000fe40002800000 */
[----:B------:R-:W-:Y:S02]  /*07b0*/  SEL R15, R15, RZ, P6 ;  /* 0x000000ff0f0f7207 */ /* 0x000fe40003000000 */
[----:B------:R-:W-:Y:S02]  /*07c0*/  SEL R7, R22, RZ, P0 ;  /* 0x000000ff16077207 */ /* 0x000fe40000000000 */
[----:B------:R-:W-:-:S02]  /*07d0*/  FSETP.GEU.AND P5, PT, R13, RZ, PT ;  /* 0x000000ff0d00720b */ /* 0x000fc40003fae000 */
[----:B------:R-:W-:Y:S02]  /*07e0*/  FSETP.GEU.AND P6, PT, R12, RZ, PT ;  /* 0x000000ff0c00720b */ /* 0x000fe40003fce000 */
[----:B------:R-:W-:Y:S02]  /*07f0*/  SEL R14, R14, RZ, P4 ;  /* 0x000000ff0e0e7207 */ /* 0x000fe40002000000 */
[----:B------:R-:W-:Y:S02]  /*0800*/  SEL R11, R11, RZ, P3 ;  /* 0x000000ff0b0b7207 */ /* 0x000fe40001800000 */
[----:B------:R-:W-:Y:S02]  /*0810*/  SEL R10, R10, RZ, P2 ;  /* 0x000000ff0a0a7207 */ /* 0x000fe40001000000 */
[----:B------:R-:W-:Y:S02]  /*0820*/  SEL R9, R9, RZ, P1 ;  /* 0x000000ff09097207 */ /* 0x000fe40000800000 */
[----:B------:R-:W-:-:S02]  /*0830*/  FSETP.GEU.AND P0, PT, R8, RZ, PT ;  /* 0x000000ff0800720b */ /* 0x000fc40003f0e000 */
[----:B------:R-:W-:Y:S02]  /*0840*/  FSETP.GEU.AND P4, PT, R19, RZ, PT ;  /* 0x000000ff1300720b */ /* 0x000fe40003f8e000 */
[----:B------:R-:W-:Y:S02]  /*0850*/  FSETP.GEU.AND P3, PT, R18, RZ, PT ;  /* 0x000000ff1200720b */ /* 0x000fe40003f6e000 */
[----:B------:R-:W-:Y:S02]  /*0860*/  FSETP.GEU.AND P2, PT, R0, RZ, PT ;  /* 0x000000ff0000720b */ /* 0x000fe40003f4e000 */
[----:B------:R-:W-:Y:S02]  /*0870*/  FSETP.GEU.AND P1, PT, R2, RZ, PT ;  /* 0x000000ff0200720b */ /* 0x000fe40003f2e000 */
[----:B------:R-:W-:Y:S02]  /*0880*/  SEL R13, R13, RZ, P5 ;  /* 0x000000ff0d0d7207 */ /* 0x000fe40002800000 */
[----:B------:R-:W-:-:S02]  /*0890*/  SEL R12, R12, RZ, P6 ;  /* 0x000000ff0c0c7207 */ /* 0x000fc40003000000 */
[----:B------:R-:W-:Y:S02]  /*08a0*/  SEL R8, R8, RZ, P0 ;  /* 0x000000ff08087207 */ /* 0x000fe40000000000 */
[----:B------:R-:W-:Y:S02]  /*08b0*/  SEL R19, R19, RZ, P4 ;  /* 0x000000ff13137207 */ /* 0x000fe40002000000 */
[----:B------:R-:W-:Y:S02]  /*08c0*/  SEL R18, R18, RZ, P3 ;  /* 0x000000ff12127207 */ /* 0x000fe40001800000 */
[----:B------:R-:W-:Y:S02]  /*08d0*/  SEL R16, R0, RZ, P2 ;  /* 0x000000ff00107207 */ /* 0x000fe40001000000 */
[----:B------:R-:W-:Y:S01]  /*08e0*/  SEL R17, R2, RZ, P1 ;  /* 0x000000ff02117207 */ /* 0x000fe20000800000 */
[----:B------:R-:W-:Y:S04]  /*08f0*/  STG.E.128 desc[UR4][R24.64], R4 ;  /* 0x0000000418007986 */ /* 0x000fe8000c101d04 */
[----:B------:R-:W-:Y:S04]  /*0900*/  STG.E.128 desc[UR4][R24.64+0x800], R12 ;  /* 0x0008000c18007986 */ /* 0x000fe8000c101d04 */
[----:B------:R-:W-:Y:S04]  /*0910*/  STG.E.128 desc[UR4][R26.64], R8 ;  /* 0x000000081a007986 */ /* 0x000fe8000c101d04 */
[----:B------:R-:W-:Y:S01]  /*0920*/  STG.E.128 desc[UR4][R26.64+0x800], R16 ;  /* 0x000800101a007986 */ /* 0x000fe2000c101d04 */
[----:B------:R-:W-:Y:S05]  /*0930*/  EXIT ;  /* 0x000000000000794d */ /* 0x000fea0003800000 */
.L_x_0:
[----:B------:R-:W-:-:S00]  /*0940*/  BRA `(.L_x_0) ;  /* 0xfffffffc00fc7947 */ /* 0x000fc0000383ffff */
[----:B------:R-:W-:-:S00]  /*0950*/  NOP ;  /* 0x0000000000007918 */ /* 0x000fc00000000000 */
        /* <DEDUP_REMOVED lines=10> */
.L_x_1:


//--------------------- .nv.global.init           --------------------------
	.section	.nv.global.init,"aw",@progbits
.nv.global.init:
	.type		_$_str,@object
	.size		_$_str,(.L_0 - _$_str)
_$_str:
        /*0000*/ 	.byte	0x5f, 0x5f, 0x43, 0x55, 0x44, 0x41, 0x5f, 0x46, 0x54, 0x5a, 0x00
.L_0:


//--------------------- .nv.constant0.triton_poi_fused_native_group_norm_relu_13 --------------------------
	.section	.nv.constant0.triton_poi_fused_native_group_norm_relu_13,"a",@progbits
	.sectionflags	@""
	.align	4
.nv.constant0.triton_poi_fused_native_group_norm_relu_13:
	.zero		612
